//
// Generated by NVIDIA NVVM Compiler
//
// Compiler Build ID: CL-36424714
// Cuda compilation tools, release 13.0, V13.0.88
// Based on NVVM 20.0.0
//

.version 9.0
.target sm_100
.address_size 64

	// .globl	_Z15test_dag_devicePiiS_

.visible .entry _Z15test_dag_devicePiiS_(
	.param .u64 .ptr .align 1 _Z15test_dag_devicePiiS__param_0,
	.param .u32 _Z15test_dag_devicePiiS__param_1,
	.param .u64 .ptr .align 1 _Z15test_dag_devicePiiS__param_2
)
{
	.reg .pred 	%p<32>;
	.reg .b32 	%r<209>;
	.reg .b64 	%rd<24>;

	ld.param.u64 	%rd3, [_Z15test_dag_devicePiiS__param_0];
	ld.param.u32 	%r58, [_Z15test_dag_devicePiiS__param_1];
	ld.param.u64 	%rd2, [_Z15test_dag_devicePiiS__param_2];
	cvta.to.global.u64 	%rd1, %rd3;
	mov.u32 	%r59, %tid.x;
	mov.u32 	%r60, %ctaid.x;
	mov.u32 	%r61, %ntid.x;
	mad.lo.s32 	%r1, %r61, %r60, %r59;
	add.s32 	%r2, %r58, %r1;
	add.s32 	%r3, %r2, 1;
	add.s32 	%r4, %r2, 2;
	add.s32 	%r5, %r2, 3;
	add.s32 	%r6, %r2, 4;
	add.s32 	%r7, %r2, 5;
	add.s32 	%r8, %r2, 6;
	add.s32 	%r9, %r2, 7;
	and.b32  	%r10, %r59, 7;
	and.b32  	%r11, %r59, 3;
	mov.b32 	%r197, 0;
$L__BB0_1:
	shfl.sync.idx.b32	%r21|%p1, %r2, %r197, 6175, -1;
	shfl.sync.idx.b32	%r22|%p2, %r3, %r197, 6175, -1;
	shfl.sync.idx.b32	%r23|%p3, %r4, %r197, 6175, -1;
	shfl.sync.idx.b32	%r24|%p4, %r5, %r197, 6175, -1;
	shfl.sync.idx.b32	%r25|%p5, %r6, %r197, 6175, -1;
	shfl.sync.idx.b32	%r26|%p6, %r7, %r197, 6175, -1;
	shfl.sync.idx.b32	%r27|%p7, %r8, %r197, 6175, -1;
	shfl.sync.idx.b32	%r28|%p8, %r9, %r197, 6175, -1;
	setp.gt.s32 	%p9, %r11, 1;
	@%p9 bra 	$L__BB0_6;
	setp.eq.s32 	%p11, %r11, 0;
	@%p11 bra 	$L__BB0_3;
	bra.uni 	$L__BB0_4;
$L__BB0_3:
	add.s32 	%r198, %r22, %r21;
	bra.uni 	$L__BB0_8;
$L__BB0_4:
	add.s32 	%r198, %r24, %r23;
	bra.uni 	$L__BB0_8;
$L__BB0_5:
	add.s32 	%r198, %r26, %r25;
	bra.uni 	$L__BB0_8;
$L__BB0_6:
	setp.eq.s32 	%p10, %r11, 2;
	@%p10 bra 	$L__BB0_5;
	add.s32 	%r198, %r28, %r27;
$L__BB0_8:
	shfl.sync.idx.b32	%r34|%p12, %r21, 0, 6175, -1;
	mov.b32 	%r199, 0;
$L__BB0_9:
	xor.b32  	%r63, %r199, %r34;
	mul.lo.s32 	%r64, %r63, 16777619;
	xor.b32  	%r65, %r64, %r198;
	shr.s32 	%r66, %r65, 31;
	shr.u32 	%r67, %r66, 22;
	add.s32 	%r68, %r65, %r67;
	and.b32  	%r69, %r68, 3072;
	sub.s32 	%r70, %r65, %r69;
	shl.b32 	%r71, %r70, 20;
	shfl.sync.idx.b32	%r72|%p13, %r71, 0, 6175, -1;
	mul.lo.s32 	%r73, %r198, 16777619;
	mul.wide.s32 	%rd4, %r72, 4;
	add.s64 	%rd5, %rd1, %rd4;
	ld.global.u32 	%r74, [%rd5];
	and.b32  	%r75, %r74, %r10;
	xor.b32  	%r76, %r75, %r73;
	add.s32 	%r77, %r199, 1;
	xor.b32  	%r78, %r77, %r34;
	mul.lo.s32 	%r79, %r78, 16777619;
	xor.b32  	%r80, %r79, %r76;
	shr.s32 	%r81, %r80, 31;
	shr.u32 	%r82, %r81, 22;
	add.s32 	%r83, %r80, %r82;
	and.b32  	%r84, %r83, 3072;
	sub.s32 	%r85, %r80, %r84;
	shl.b32 	%r86, %r85, 20;
	shfl.sync.idx.b32	%r87|%p14, %r86, 1, 6175, -1;
	mul.lo.s32 	%r88, %r76, 16777619;
	mul.wide.s32 	%rd6, %r87, 4;
	add.s64 	%rd7, %rd1, %rd6;
	ld.global.u32 	%r89, [%rd7];
	and.b32  	%r90, %r89, %r10;
	xor.b32  	%r91, %r90, %r88;
	add.s32 	%r92, %r199, 2;
	xor.b32  	%r93, %r92, %r34;
	mul.lo.s32 	%r94, %r93, 16777619;
	xor.b32  	%r95, %r94, %r91;
	shr.s32 	%r96, %r95, 31;
	shr.u32 	%r97, %r96, 22;
	add.s32 	%r98, %r95, %r97;
	and.b32  	%r99, %r98, 3072;
	sub.s32 	%r100, %r95, %r99;
	shl.b32 	%r101, %r100, 20;
	shfl.sync.idx.b32	%r102|%p15, %r101, 2, 6175, -1;
	mul.lo.s32 	%r103, %r91, 16777619;
	mul.wide.s32 	%rd8, %r102, 4;
	add.s64 	%rd9, %rd1, %rd8;
	ld.global.u32 	%r104, [%rd9];
	and.b32  	%r105, %r104, %r10;
	xor.b32  	%r106, %r105, %r103;
	add.s32 	%r107, %r199, 3;
	xor.b32  	%r108, %r107, %r34;
	mul.lo.s32 	%r109, %r108, 16777619;
	xor.b32  	%r110, %r109, %r106;
	shr.s32 	%r111, %r110, 31;
	shr.u32 	%r112, %r111, 22;
	add.s32 	%r113, %r110, %r112;
	and.b32  	%r114, %r113, 3072;
	sub.s32 	%r115, %r110, %r114;
	shl.b32 	%r116, %r115, 20;
	shfl.sync.idx.b32	%r117|%p16, %r116, 3, 6175, -1;
	mul.lo.s32 	%r118, %r106, 16777619;
	mul.wide.s32 	%rd10, %r117, 4;
	add.s64 	%rd11, %rd1, %rd10;
	ld.global.u32 	%r119, [%rd11];
	and.b32  	%r120, %r119, %r10;
	xor.b32  	%r121, %r120, %r118;
	add.s32 	%r122, %r199, 4;
	xor.b32  	%r123, %r122, %r34;
	mul.lo.s32 	%r124, %r123, 16777619;
	xor.b32  	%r125, %r124, %r121;
	shr.s32 	%r126, %r125, 31;
	shr.u32 	%r127, %r126, 22;
	add.s32 	%r128, %r125, %r127;
	and.b32  	%r129, %r128, 3072;
	sub.s32 	%r130, %r125, %r129;
	shl.b32 	%r131, %r130, 20;
	shfl.sync.idx.b32	%r132|%p17, %r131, 4, 6175, -1;
	mul.lo.s32 	%r133, %r121, 16777619;
	mul.wide.s32 	%rd12, %r132, 4;
	add.s64 	%rd13, %rd1, %rd12;
	ld.global.u32 	%r134, [%rd13];
	and.b32  	%r135, %r134, %r10;
	xor.b32  	%r136, %r135, %r133;
	add.s32 	%r137, %r199, 5;
	xor.b32  	%r138, %r137, %r34;
	mul.lo.s32 	%r139, %r138, 16777619;
	xor.b32  	%r140, %r139, %r136;
	shr.s32 	%r141, %r140, 31;
	shr.u32 	%r142, %r141, 22;
	add.s32 	%r143, %r140, %r142;
	and.b32  	%r144, %r143, 3072;
	sub.s32 	%r145, %r140, %r144;
	shl.b32 	%r146, %r145, 20;
	shfl.sync.idx.b32	%r147|%p18, %r146, 5, 6175, -1;
	mul.lo.s32 	%r148, %r136, 16777619;
	mul.wide.s32 	%rd14, %r147, 4;
	add.s64 	%rd15, %rd1, %rd14;
	ld.global.u32 	%r149, [%rd15];
	and.b32  	%r150, %r149, %r10;
	xor.b32  	%r151, %r150, %r148;
	add.s32 	%r152, %r199, 6;
	xor.b32  	%r153, %r152, %r34;
	mul.lo.s32 	%r154, %r153, 16777619;
	xor.b32  	%r155, %r154, %r151;
	shr.s32 	%r156, %r155, 31;
	shr.u32 	%r157, %r156, 22;
	add.s32 	%r158, %r155, %r157;
	and.b32  	%r159, %r158, 3072;
	sub.s32 	%r160, %r155, %r159;
	shl.b32 	%r161, %r160, 20;
	shfl.sync.idx.b32	%r162|%p19, %r161, 6, 6175, -1;
	mul.lo.s32 	%r163, %r151, 16777619;
	mul.wide.s32 	%rd16, %r162, 4;
	add.s64 	%rd17, %rd1, %rd16;
	ld.global.u32 	%r164, [%rd17];
	and.b32  	%r165, %r164, %r10;
	xor.b32  	%r166, %r165, %r163;
	add.s32 	%r167, %r199, 7;
	xor.b32  	%r168, %r167, %r34;
	mul.lo.s32 	%r169, %r168, 16777619;
	xor.b32  	%r170, %r169, %r166;
	shr.s32 	%r171, %r170, 31;
	shr.u32 	%r172, %r171, 22;
	add.s32 	%r173, %r170, %r172;
	and.b32  	%r174, %r173, 3072;
	sub.s32 	%r175, %r170, %r174;
	shl.b32 	%r176, %r175, 20;
	shfl.sync.idx.b32	%r177|%p20, %r176, 7, 6175, -1;
	mul.lo.s32 	%r178, %r166, 16777619;
	mul.wide.s32 	%rd18, %r177, 4;
	add.s64 	%rd19, %rd1, %rd18;
	ld.global.u32 	%r179, [%rd19];
	and.b32  	%r180, %r179, %r10;
	xor.b32  	%r198, %r180, %r178;
	add.s32 	%r199, %r199, 8;
	setp.ne.s32 	%p21, %r199, 64;
	@%p21 bra 	$L__BB0_9;
	shfl.sync.idx.b32	%r39|%p22, %r198, 0, 6175, -1;
	shfl.sync.idx.b32	%r40|%p23, %r198, 1, 6175, -1;
	shfl.sync.idx.b32	%r41|%p24, %r198, 2, 6175, -1;
	shfl.sync.idx.b32	%r42|%p25, %r198, 3, 6175, -1;
	shfl.sync.idx.b32	%r43|%p26, %r198, 4, 6175, -1;
	shfl.sync.idx.b32	%r44|%p27, %r198, 5, 6175, -1;
	shfl.sync.idx.b32	%r45|%p28, %r198, 6, 6175, -1;
	shfl.sync.idx.b32	%r46|%p29, %r198, 7, 6175, -1;
	setp.ne.s32 	%p30, %r197, %r10;
	@%p30 bra 	$L__BB0_12;
	mov.u32 	%r189, %r46;
	mov.u32 	%r190, %r45;
	mov.u32 	%r191, %r44;
	mov.u32 	%r192, %r43;
	mov.u32 	%r193, %r42;
	mov.u32 	%r194, %r41;
	mov.u32 	%r195, %r40;
	mov.u32 	%r196, %r39;
$L__BB0_12:
	add.s32 	%r197, %r197, 1;
	setp.ne.s32 	%p31, %r197, 8;
	@%p31 bra 	$L__BB0_1;
	add.s32 	%r181, %r195, %r196;
	add.s32 	%r182, %r194, %r181;
	add.s32 	%r183, %r193, %r182;
	add.s32 	%r184, %r192, %r183;
	add.s32 	%r185, %r191, %r184;
	add.s32 	%r186, %r190, %r185;
	add.s32 	%r187, %r189, %r186;
	cvta.to.global.u64 	%rd20, %rd2;
	shl.b32 	%r188, %r1, 2;
	cvt.u64.u32 	%rd21, %r188;
	and.b64  	%rd22, %rd21, 4092;
	add.s64 	%rd23, %rd20, %rd22;
	st.global.u32 	[%rd23], %r187;
	ret;

}


// ===== COMPILED SASS (sm_100) =====

	.target	sm_100

	.elftype	@"ET_EXEC"


//--------------------- .note.nv.tkinfo           --------------------------
	.section	.note.nv.tkinfo,"",@"SHT_NOTE"
	.sectionflags	@"SHF_NOTE_NV_TKINFO"
	.tkinfo
        /*0018*/ 	.word	0x00000002
        /*0030*/ 	.string	""
        /*0030*/ 	.string	"ptxas"
        /*0030*/ 	.string	"Cuda compilation tools, release 13.0, V13.0.88"
        /*0030*/ 	.string	"Build cuda_13.0.r13.0/compiler.36424714_0"
        /*0030*/ 	.string	"-arch sm_100 -m 64 "



//--------------------- .note.nv.cuinfo           --------------------------
	.section	.note.nv.cuinfo,"",@"SHT_NOTE"
	.sectionflags	@"SHF_NOTE_NV_CUINFO"
        /*0018*/ 	.short	0x0002
        /*001a*/ 	.short	0x0064
        /*001c*/ 	.short	0x0082
	.zero		2


//--------------------- .nv.info                  --------------------------
	.section	.nv.info,"",@"SHT_CUDA_INFO"
	.align	4


	//----- nvinfo : EIATTR_REGCOUNT
	.align		4
        /*0000*/ 	.byte	0x04, 0x2f
        /*0002*/ 	.short	(.L_1 - .L_0)
	.align		4
.L_0:
        /*0004*/ 	.word	index@(_Z15test_dag_devicePiiS_)
        /*0008*/ 	.word	0x00000020


	//----- nvinfo : EIATTR_FRAME_SIZE
	.align		4
.L_1:
        /*000c*/ 	.byte	0x04, 0x11
        /*000e*/ 	.short	(.L_3 - .L_2)
	.align		4
.L_2:
        /*0010*/ 	.word	index@(_Z15test_dag_devicePiiS_)
        /*0014*/ 	.word	0x00000000


	//----- nvinfo : EIATTR_MIN_STACK_SIZE
	.align		4
.L_3:
        /*0018*/ 	.byte	0x04, 0x12
        /*001a*/ 	.short	(.L_5 - .L_4)
	.align		4
.L_4:
        /*001c*/ 	.word	index@(_Z15test_dag_devicePiiS_)
        /*0020*/ 	.word	0x00000000
.L_5:


//--------------------- .nv.compat                --------------------------
	.section	.nv.compat,"",@"SHT_CUDA_COMPAT_INFO"
	.align	4
        /*0000*/ 	.byte	0x02, 0x09, 0x00, 0x00, 0x02, 0x02, 0x01, 0x00, 0x02, 0x05, 0x05, 0x00, 0x03, 0x07, 0x01, 0x01
        /*0010*/ 	.byte	0x02, 0x03, 0x00, 0x00, 0x02, 0x06, 0x01, 0x00, 0x04, 0x0b, 0x08, 0x00, 0x09, 0x00, 0x00, 0x00
        /*0020*/ 	.byte	0x00, 0x00, 0x00, 0x00


//--------------------- .nv.info._Z15test_dag_devicePiiS_ --------------------------
	.section	.nv.info._Z15test_dag_devicePiiS_,"",@"SHT_CUDA_INFO"
	.sectionflags	@""
	.align	4


	//----- nvinfo : EIATTR_CUDA_API_VERSION
	.align		4
        /*0000*/ 	.byte	0x04, 0x37
        /*0002*/ 	.short	(.L_7 - .L_6)
.L_6:
        /*0004*/ 	.word	0x00000082


	//----- nvinfo : EIATTR_KPARAM_INFO
	.align		4
.L_7:
        /*0008*/ 	.byte	0x04, 0x17
        /*000a*/ 	.short	(.L_9 - .L_8)
.L_8:
        /*000c*/ 	.word	0x00000000
        /*0010*/ 	.short	0x0002
        /*0012*/ 	.short	0x0010
        /*0014*/ 	.byte	0x00, 0xf5, 0x21, 0x00


	//----- nvinfo : EIATTR_KPARAM_INFO
	.align		4
.L_9:
        /*0018*/ 	.byte	0x04, 0x17
        /*001a*/ 	.short	(.L_11 - .L_10)
.L_10:
        /*001c*/ 	.word	0x00000000
        /*0020*/ 	.short	0x0001
        /*0022*/ 	.short	0x0008
        /*0024*/ 	.byte	0x00, 0xf0, 0x11, 0x00


	//----- nvinfo : EIATTR_KPARAM_INFO
	.align		4
.L_11:
        /*0028*/ 	.byte	0x04, 0x17
        /*002a*/ 	.short	(.L_13 - .L_12)
.L_12:
        /*002c*/ 	.word	0x00000000
        /*0030*/ 	.short	0x0000
        /*0032*/ 	.short	0x0000
        /*0034*/ 	.byte	0x00, 0xf5, 0x21, 0x00


	//----- nvinfo : EIATTR_SPARSE_MMA_MASK
	.align		4
.L_13:
        /*0038*/ 	.byte	0x03, 0x50
        /*003a*/ 	.short	0x0000


	//----- nvinfo : EIATTR_MAXREG_COUNT
	.align		4
        /*003c*/ 	.byte	0x03, 0x1b
        /*003e*/ 	.short	0x00ff


	//----- nvinfo : EIATTR_MERCURY_ISA_VERSION
	.align		4
        /*0040*/ 	.byte	0x03, 0x5f
        /*0042*/ 	.short	0x0101


	//----- nvinfo : EIATTR_COOP_GROUP_MASK_REGIDS
	.align		4
        /*0044*/ 	.byte	0x04, 0x29
        /*0046*/ 	.short	(.L_15 - .L_14)


	//   ....[0]....
.L_14:
        /*0048*/ 	.word	0xffffffff


	//   ....[1]....
        /*004c*/ 	.word	0xffffffff


	//   ....[2]....
        /*0050*/ 	.word	0xffffffff


	//   ....[3]....
        /*0054*/ 	.word	0xffffffff


	//   ....[4]....
        /*0058*/ 	.word	0xffffffff


	//   ....[5]....
        /*005c*/ 	.word	0xffffffff


	//   ....[6]....
        /*0060*/ 	.word	0xffffffff


	//   ....[7]....
        /*0064*/ 	.word	0xffffffff


	//   ....[8]....
        /*0068*/ 	.word	0xffffffff


	//   ....[9]....
        /*006c*/ 	.word	0xffffffff


	//   ....[10]....
        /*0070*/ 	.word	0xffffffff


	//   ....[11]....
        /*0074*/ 	.word	0xffffffff


	//   ....[12]....
        /*0078*/ 	.word	0xffffffff


	//   ....[13]....
        /*007c*/ 	.word	0xffffffff


	//   ....[14]....
        /*0080*/ 	.word	0xffffffff


	//   ....[15]....
        /*0084*/ 	.word	0xffffffff


	//   ....[16]....
        /*0088*/ 	.word	0xffffffff


	//   ....[17]....
        /*008c*/ 	.word	0xffffffff


	//   ....[18]....
        /*0090*/ 	.word	0xffffffff


	//   ....[19]....
        /*0094*/ 	.word	0xffffffff


	//   ....[20]....
        /*0098*/ 	.word	0xffffffff


	//   ....[21]....
        /*009c*/ 	.word	0xffffffff


	//   ....[22]....
        /*00a0*/ 	.word	0xffffffff


	//   ....[23]....
        /*00a4*/ 	.word	0xffffffff


	//   ....[24]....
        /*00a8*/ 	.word	0xffffffff


	//----- nvinfo : EIATTR_COOP_GROUP_INSTR_OFFSETS
	.align		4
.L_15:
        /*00ac*/ 	.byte	0x04, 0x28
        /*00ae*/ 	.short	(.L_17 - .L_16)


	//   ....[0]....
.L_16:
        /*00b0*/ 	.word	0x00000130


	//   ....[1]....
        /*00b4*/ 	.word	0x00000150


	//   ....[2]....
        /*00b8*/ 	.word	0x00000160


	//   ....[3]....
        /*00bc*/ 	.word	0x00000170


	//   ....[4]....
        /*00c0*/ 	.word	0x00000180


	//   ....[5]....
        /*00c4*/ 	.word	0x00000190


	//   ....[6]....
        /*00c8*/ 	.word	0x000001a0


	//   ....[7]....
        /*00cc*/ 	.word	0x000001b0


	//   ....[8]....
        /*00d0*/ 	.word	0x00000250


	//   ....[9]....
        /*00d4*/ 	.word	0x00000300


	//   ....[10]....
        /*00d8*/ 	.word	0x000003f0


	//   ....[11]....
        /*00dc*/ 	.word	0x000004e0


	//   ....[12]....
        /*00e0*/ 	.word	0x000005d0


	//   ....[13]....
        /*00e4*/ 	.word	0x000006c0


	//   ....[14]....
        /*00e8*/ 	.word	0x000007b0


	//   ....[15]....
        /*00ec*/ 	.word	0x000008a0


	//   ....[16]....
        /*00f0*/ 	.word	0x00000990


	//   ....[17]....
        /*00f4*/ 	.word	0x00000a20


	//   ....[18]....
        /*00f8*/ 	.word	0x00000a50


	//   ....[19]....
        /*00fc*/ 	.word	0x00000a70


	//   ....[20]....
        /*0100*/ 	.word	0x00000a80


	//   ....[21]....
        /*0104*/ 	.word	0x00000a90


	//   ....[22]....
        /*0108*/ 	.word	0x00000aa0


	//   ....[23]....
        /*010c*/ 	.word	0x00000ac0


	//   ....[24]....
        /*0110*/ 	.word	0x00000ae0


	//----- nvinfo : EIATTR_VRC_CTA_INIT_COUNT
	.align		4
.L_17:
        /*0114*/ 	.byte	0x02, 0x4a
	.zero		1
	.zero		1


	//----- nvinfo : EIATTR_EXIT_INSTR_OFFSETS
	.align		4
        /*0118*/ 	.byte	0x04, 0x1c
        /*011a*/ 	.short	(.L_19 - .L_18)


	//   ....[0]....
.L_18:
        /*011c*/ 	.word	0x00000c00


	//----- nvinfo : EIATTR_CRS_STACK_SIZE
	.align		4
.L_19:
        /*0120*/ 	.byte	0x04, 0x1e
        /*0122*/ 	.short	(.L_21 - .L_20)
.L_20:
        /*0124*/ 	.word	0x00000000


	//----- nvinfo : EIATTR_CBANK_PARAM_SIZE
	.align		4
.L_21:
        /*0128*/ 	.byte	0x03, 0x19
        /*012a*/ 	.short	0x0018


	//----- nvinfo : EIATTR_PARAM_CBANK
	.align		4
        /*012c*/ 	.byte	0x04, 0x0a
        /*012e*/ 	.short	(.L_23 - .L_22)
	.align		4
.L_22:
        /*0130*/ 	.word	index@(.nv.constant0._Z15test_dag_devicePiiS_)
        /*0134*/ 	.short	0x0380
        /*0136*/ 	.short	0x0018


	//----- nvinfo : EIATTR_SW_WAR
	.align		4
.L_23:
        /*0138*/ 	.byte	0x04, 0x36
        /*013a*/ 	.short	(.L_25 - .L_24)
.L_24:
        /*013c*/ 	.word	0x00000008
.L_25:


//--------------------- .nv.callgraph             --------------------------
	.section	.nv.callgraph,"",@"SHT_CUDA_CALLGRAPH"
	.align	4
	.sectionentsize	8
	.align		4
        /*0000*/ 	.word	0x00000000
	.align		4
        /*0004*/ 	.word	0xffffffff
	.align		4
        /*0008*/ 	.word	0x00000000
	.align		4
        /*000c*/ 	.word	0xfffffffe
	.align		4
        /*0010*/ 	.word	0x00000000
	.align		4
        /*0014*/ 	.word	0xfffffffd
	.align		4
        /*0018*/ 	.word	0x00000000
	.align		4
        /*001c*/ 	.word	0xfffffffc


//--------------------- .text._Z15test_dag_devicePiiS_ --------------------------
	.section	.text._Z15test_dag_devicePiiS_,"ax",@progbits
	.align	128
        .global         _Z15test_dag_devicePiiS_
        .type           _Z15test_dag_devicePiiS_,@function
        .size           _Z15test_dag_devicePiiS_,(.L_x_6 - _Z15test_dag_devicePiiS_)
        .other          _Z15test_dag_devicePiiS_,@"STO_CUDA_ENTRY STV_DEFAULT"
_Z15test_dag_devicePiiS_:
.text._Z15test_dag_devicePiiS_:
[----:B------:R-:W-:Y:S01]  /*0000*/  LDC R1, c[0x0][0x37c] ;  /* 0x0000df00ff017b82 */ /* 0x000fe20000000800 */
[----:B------:R-:W0:Y:S07]  /*0010*/  S2R R0, SR_TID.X ;  /* 0x0000000000007919 */ /* 0x000e2e0000002100 */
[----:B------:R-:W1:Y:S01]  /*0020*/  S2UR UR4, SR_CTAID.X ;  /* 0x00000000000479c3 */ /* 0x000e620000002500 */
[----:B------:R-:W2:Y:S01]  /*0030*/  LDCU UR5, c[0x0][0x388] ;  /* 0x00007100ff0577ac */ /* 0x000ea20008000800 */
[----:B------:R-:W-:Y:S01]  /*0040*/  IMAD.MOV.U32 R4, RZ, RZ, RZ ;  /* 0x000000ffff047224 */ /* 0x000fe200078e00ff */
[----:B------:R-:W3:Y:S05]  /*0050*/  LDCU.64 UR6, c[0x0][0x358] ;  /* 0x00006b00ff0677ac */ /* 0x000eea0008000a00 */
[----:B------:R-:W1:Y:S01]  /*0060*/  LDC R3, c[0x0][0x360] ;  /* 0x0000d800ff037b82 */ /* 0x000e620000000800 */
[C---:B0-----:R-:W-:Y:S01]  /*0070*/  LOP3.LUT R5, R0.reuse, 0x7, RZ, 0xc0, !PT ;  /* 0x0000000700057812 */ /* 0x041fe200078ec0ff */
[----:B-1----:R-:W-:Y:S01]  /*0080*/  IMAD R2, R3, UR4, R0 ;  /* 0x0000000403027c24 */ /* 0x002fe2000f8e0200 */
[----:B------:R-:W-:-:S03]  /*0090*/  LOP3.LUT R6, R0, 0x3, RZ, 0xc0, !PT ;  /* 0x0000000300067812 */ /* 0x000fc600078ec0ff */
[----:B--2---:R-:W-:-:S04]  /*00a0*/  VIADD R3, R2, UR5 ;  /* 0x0000000502037c36 */ /* 0x004fc80008000000 */
[C---:B------:R-:W-:Y:S02]  /*00b0*/  VIADD R7, R3.reuse, 0x2 ;  /* 0x0000000203077836 */ /* 0x040fe40000000000 */
[C---:B------:R-:W-:Y:S02]  /*00c0*/  VIADD R9, R3.reuse, 0x3 ;  /* 0x0000000303097836 */ /* 0x040fe40000000000 */
[C---:B------:R-:W-:Y:S02]  /*00d0*/  VIADD R11, R3.reuse, 0x4 ;  /* 0x00000004030b7836 */ /* 0x040fe40000000000 */
[C---:B------:R-:W-:Y:S02]  /*00e0*/  VIADD R13, R3.reuse, 0x5 ;  /* 0x00000005030d7836 */ /* 0x040fe40000000000 */
[C---:B------:R-:W-:Y:S02]  /*00f0*/  VIADD R15, R3.reuse, 0x6 ;  /* 0x00000006030f7836 */ /* 0x040fe40000000000 */
[----:B---3--:R-:W-:-:S07]  /*0100*/  VIADD R17, R3, 0x7 ;  /* 0x0000000703117836 */ /* 0x008fce0000000000 */
.L_x_4:
[----:B------:R-:W-:Y:S01]  /*0110*/  ISETP.GT.AND P0, PT, R6, 0x1, PT ;  /* 0x000000010600780c */ /* 0x000fe20003f04270 */
[----:B------:R-:W-:Y:S01]  /*0120*/  VIADD R19, R3, 0x1 ;  /* 0x0000000103137836 */ /* 0x000fe20000000000 */
[----:B------:R0:W1:Y:S01]  /*0130*/  SHFL.IDX PT, R10, R3, R4, 0x181f ;  /* 0x00181f04030a7589 */ /* 0x00006200000e0000 */
[----:B------:R-:W-:Y:S03]  /*0140*/  BSSY.RECONVERGENT B0, `(.L_x_0) ;  /* 0x0000010000007945 */ /* 0x000fe60003800200 */
[----:B------:R0:W2:Y:S04]  /*0150*/  SHFL.IDX PT, R24, R7, R4, 0x181f ;  /* 0x00181f0407187589 */ /* 0x0000a800000e0000 */
[----:B------:R0:W3:Y:S04]  /*0160*/  SHFL.IDX PT, R21, R9, R4, 0x181f ;  /* 0x00181f0409157589 */ /* 0x0000e800000e0000 */
[----:B------:R0:W4:Y:S04]  /*0170*/  SHFL.IDX PT, R19, R19, R4, 0x181f ;  /* 0x00181f0413137589 */ /* 0x00012800000e0000 */
[----:B------:R0:W0:Y:S04]  /*0180*/  SHFL.IDX PT, R18, R11, R4, 0x181f ;  /* 0x00181f040b127589 */ /* 0x00002800000e0000 */
[----:B------:R0:W0:Y:S04]  /*0190*/  SHFL.IDX PT, R29, R13, R4, 0x181f ;  /* 0x00181f040d1d7589 */ /* 0x00002800000e0000 */
[----:B------:R0:W0:Y:S04]  /*01a0*/  SHFL.IDX PT, R20, R15, R4, 0x181f ;  /* 0x00181f040f147589 */ /* 0x00002800000e0000 */
[----:B------:R0:W0:Y:S01]  /*01b0*/  SHFL.IDX PT, R26, R17, R4, 0x181f ;  /* 0x00181f04111a7589 */ /* 0x00002200000e0000 */
[----:B-12---:R-:W-:Y:S05]  /*01c0*/  @P0 BRA `(.L_x_1) ;  /* 0x0000000000100947 */ /* 0x006fea0003800000 */
[----:B------:R-:W-:-:S13]  /*01d0*/  ISETP.NE.AND P0, PT, R6, RZ, PT ;  /* 0x000000ff0600720c */ /* 0x000fda0003f05270 */
[----:B---3--:R-:W-:Y:S02]  /*01e0*/  @P0 IMAD.IADD R24, R24, 0x1, R21 ;  /* 0x0000000118180824 */ /* 0x008fe400078e0215 */
[----:B----4-:R-:W-:Y:S01]  /*01f0*/  @!P0 IMAD.IADD R24, R10, 0x1, R19 ;  /* 0x000000010a188824 */ /* 0x010fe200078e0213 */
[----:B------:R-:W-:Y:S06]  /*0200*/  BRA `(.L_x_2) ;  /* 0x00000000000c7947 */ /* 0x000fec0003800000 */
.L_x_1:
[----:B------:R-:W-:-:S13]  /*0210*/  ISETP.NE.AND P0, PT, R6, 0x2, PT ;  /* 0x000000020600780c */ /* 0x000fda0003f05270 */
[----:B0-----:R-:W-:Y:S02]  /*0220*/  @P0 IMAD.IADD R24, R20, 0x1, R26 ;  /* 0x0000000114180824 */ /* 0x001fe400078e021a */
[----:B------:R-:W-:-:S07]  /*0230*/  @!P0 IMAD.IADD R24, R18, 0x1, R29 ;  /* 0x0000000112188824 */ /* 0x000fce00078e021d */
.L_x_2:
[----:B------:R-:W-:Y:S05]  /*0240*/  BSYNC.RECONVERGENT B0 ;  /* 0x0000000000007941 */ /* 0x000fea0003800200 */
.L_x_0:
[----:B------:R-:W1:Y:S01]  /*0250*/  SHFL.IDX PT, R10, R10, RZ, 0x181f ;  /* 0x00181fff0a0a7589 */ /* 0x000e6200000e0000 */
[----:B------:R-:W-:-:S05]  /*0260*/  UMOV UR4, URZ ;  /* 0x000000ff00047c82 */ /* 0x000fca0008000000 */
.L_x_3:
[----:B01----:R-:W-:-:S05]  /*0270*/  LOP3.LUT R18, R10, UR4, RZ, 0x3c, !PT ;  /* 0x000000040a127c12 */ /* 0x003fca000f8e3cff */
[----:B----4-:R-:W-:-:S05]  /*0280*/  IMAD R19, R18, 0x1000193, RZ ;  /* 0x0100019312137824 */ /* 0x010fca00078e02ff */
[----:B------:R-:W-:-:S04]  /*0290*/  LOP3.LUT R19, R19, R24, RZ, 0x3c, !PT ;  /* 0x0000001813137212 */ /* 0x000fc800078e3cff */
[----:B------:R-:W-:-:S04]  /*02a0*/  SHF.R.S32.HI R18, RZ, 0x1f, R19 ;  /* 0x0000001fff127819 */ /* 0x000fc80000011413 */
[----:B------:R-:W-:-:S04]  /*02b0*/  LEA.HI R18, R18, R19, RZ, 0xa ;  /* 0x0000001312127211 */ /* 0x000fc800078f50ff */
[----:B------:R-:W-:-:S05]  /*02c0*/  LOP3.LUT R18, R18, 0xc00, RZ, 0xc0, !PT ;  /* 0x00000c0012127812 */ /* 0x000fca00078ec0ff */
[----:B------:R-:W-:-:S04]  /*02d0*/  IMAD.IADD R18, R19, 0x1, -R18 ;  /* 0x0000000113127824 */ /* 0x000fc800078e0a12 */
[----:B------:R-:W-:Y:S02]  /*02e0*/  IMAD.SHL.U32 R26, R18, 0x100000, RZ ;  /* 0x00100000121a7824 */ /* 0x000fe400078e00ff */
[----:B------:R-:W0:Y:S03]  /*02f0*/  LDC.64 R18, c[0x0][0x380] ;  /* 0x0000e000ff127b82 */ /* 0x000e260000000a00 */
[----:B---3--:R-:W0:Y:S02]  /*0300*/  SHFL.IDX PT, R21, R26, RZ, 0x181f ;  /* 0x00181fff1a157589 */ /* 0x008e2400000e0000 */
[----:B0-----:R-:W-:-:S06]  /*0310*/  IMAD.WIDE R20, R21, 0x4, R18 ;  /* 0x0000000415147825 */ /* 0x001fcc00078e0212 */
[----:B------:R-:W2:Y:S01]  /*0320*/  LDG.E R21, desc[UR6][R20.64] ;  /* 0x0000000614157981 */ /* 0x000ea2000c1e1900 */
[----:B------:R-:W-:Y:S01]  /*0330*/  UIADD3 UR5, UPT, UPT, UR4, 0x1, URZ ;  /* 0x0000000104057890 */ /* 0x000fe2000fffe0ff */
[----:B------:R-:W-:-:S05]  /*0340*/  IMAD R24, R24, 0x1000193, RZ ;  /* 0x0100019318187824 */ /* 0x000fca00078e02ff */
[----:B------:R-:W-:Y:S02]  /*0350*/  LOP3.LUT R28, R10, UR5, RZ, 0x3c, !PT ;  /* 0x000000050a1c7c12 */ /* 0x000fe4000f8e3cff */
[----:B--2---:R-:W-:-:S04]  /*0360*/  LOP3.LUT R29, R21, 0x7, R0, 0x80, !PT ;  /* 0x00000007151d7812 */ /* 0x004fc800078e8000 */
[----:B------:R-:W-:Y:S01]  /*0370*/  LOP3.LUT R24, R29, R24, RZ, 0x3c, !PT ;  /* 0x000000181d187212 */ /* 0x000fe200078e3cff */
[----:B------:R-:W-:-:S05]  /*0380*/  IMAD R29, R28, 0x1000193, RZ ;  /* 0x010001931c1d7824 */ /* 0x000fca00078e02ff */
[----:B------:R-:W-:-:S04]  /*0390*/  LOP3.LUT R29, R29, R24, RZ, 0x3c, !PT ;  /* 0x000000181d1d7212 */ /* 0x000fc800078e3cff */
[----:B------:R-:W-:-:S04]  /*03a0*/  SHF.R.S32.HI R26, RZ, 0x1f, R29 ;  /* 0x0000001fff1a7819 */ /* 0x000fc8000001141d */
[----:B------:R-:W-:-:S04]  /*03b0*/  LEA.HI R26, R26, R29, RZ, 0xa ;  /* 0x0000001d1a1a7211 */ /* 0x000fc800078f50ff */
[----:B------:R-:W-:-:S05]  /*03c0*/  LOP3.LUT R26, R26, 0xc00, RZ, 0xc0, !PT ;  /* 0x00000c001a1a7812 */ /* 0x000fca00078ec0ff */
[----:B------:R-:W-:-:S04]  /*03d0*/  IMAD.IADD R26, R29, 0x1, -R26 ;  /* 0x000000011d1a7824 */ /* 0x000fc800078e0a1a */
[----:B------:R-:W-:-:S05]  /*03e0*/  IMAD.SHL.U32 R26, R26, 0x100000, RZ ;  /* 0x001000001a1a7824 */ /* 0x000fca00078e00ff */
[----:B------:R-:W0:Y:S02]  /*03f0*/  SHFL.IDX PT, R21, R26, 0x1, 0x181f ;  /* 0x00381f001a157f89 */ /* 0x000e2400000e0000 */
        /* <DEDUP_REMOVED lines=93> */
[----:B------:R-:W-:-:S03]  /*09d0*/  IMAD R24, R24, 0x1000193, RZ ;  /* 0x0100019318187824 */ /* 0x000fc600078e02ff */
[----:B------:R-:W-:Y:S01]  /*09e0*/  UISETP.NE.AND UP0, UPT, UR4, 0x40, UPT ;  /* 0x000000400400788c */ /* 0x000fe2000bf05270 */
[----:B--2---:R-:W-:-:S04]  /*09f0*/  LOP3.LUT R21, R19, 0x7, R0, 0x80, !PT ;  /* 0x0000000713157812 */ /* 0x004fc800078e8000 */
[----:B------:R-:W-:-:S04]  /*0a00*/  LOP3.LUT R24, R21, R24, RZ, 0x3c, !PT ;  /* 0x0000001815187212 */ /* 0x000fc800078e3cff */
[----:B------:R-:W-:Y:S05]  /*0a10*/  BRA.U UP0, `(.L_x_3) ;  /* 0xfffffff900147547 */ /* 0x000fea000b83ffff */
[----:B------:R-:W0:Y:S01]  /*0a20*/  SHFL.IDX PT, R19, R24, 0x1, 0x181f ;  /* 0x00381f0018137f89 */ /* 0x000e2200000e0000 */
[C---:B------:R-:W-:Y:S01]  /*0a30*/  ISETP.NE.AND P0, PT, R4.reuse, R5, PT ;  /* 0x000000050400720c */ /* 0x040fe20003f05270 */
[----:B------:R-:W-:Y:S02]  /*0a40*/  VIADD R4, R4, 0x1 ;  /* 0x0000000104047836 */ /* 0x000fe40000000000 */
[----:B------:R-:W1:Y:S03]  /*0a50*/  SHFL.IDX PT, R10, R24, 0x2, 0x181f ;  /* 0x00581f00180a7f89 */ /* 0x000e6600000e0000 */
[----:B------:R-:W-:Y:S01]  /*0a60*/  ISETP.NE.AND P1, PT, R4, 0x8, PT ;  /* 0x000000080400780c */ /* 0x000fe20003f25270 */
[----:B------:R-:W2:Y:S04]  /*0a70*/  SHFL.IDX PT, R18, R24, 0x3, 0x181f ;  /* 0x00781f0018127f89 */ /* 0x000ea800000e0000 */
[----:B------:R-:W3:Y:S04]  /*0a80*/  SHFL.IDX PT, R20, R24, 0x5, 0x181f ;  /* 0x00b81f0018147f89 */ /* 0x000ee800000e0000 */
[----:B------:R-:W4:Y:S04]  /*0a90*/  SHFL.IDX PT, R21, R24, 0x6, 0x181f ;  /* 0x00d81f0018157f89 */ /* 0x000f2800000e0000 */
[----:B------:R-:W5:Y:S01]  /*0aa0*/  SHFL.IDX PT, R26, R24, 0x7, 0x181f ;  /* 0x00f81f00181a7f89 */ /* 0x000f6200000e0000 */
[----:B0-----:R-:W-:-:S03]  /*0ab0*/  @!P0 IMAD.MOV.U32 R23, RZ, RZ, R19 ;  /* 0x000000ffff178224 */ /* 0x001fc600078e0013 */
[----:B------:R-:W0:Y:S01]  /*0ac0*/  SHFL.IDX PT, R19, R24, 0x4, 0x181f ;  /* 0x00981f0018137f89 */ /* 0x000e2200000e0000 */
[----:B-1----:R-:W-:-:S03]  /*0ad0*/  @!P0 IMAD.MOV.U32 R12, RZ, RZ, R10 ;  /* 0x000000ffff0c8224 */ /* 0x002fc600078e000a */
[----:B------:R-:W1:Y:S01]  /*0ae0*/  SHFL.IDX PT, R10, R24, RZ, 0x181f ;  /* 0x00181fff180a7589 */ /* 0x000e6200000e0000 */
[----:B--2---:R-:W-:Y:S02]  /*0af0*/  @!P0 IMAD.MOV.U32 R14, RZ, RZ, R18 ;  /* 0x000000ffff0e8224 */ /* 0x004fe400078e0012 */
[----:B---3--:R-:W-:Y:S02]  /*0b00*/  @!P0 IMAD.MOV.U32 R16, RZ, RZ, R20 ;  /* 0x000000ffff108224 */ /* 0x008fe400078e0014 */
[----:B----4-:R-:W-:Y:S02]  /*0b10*/  @!P0 IMAD.MOV.U32 R27, RZ, RZ, R21 ;  /* 0x000000ffff1b8224 */ /* 0x010fe400078e0015 */
[----:B-----5:R-:W-:Y:S02]  /*0b20*/  @!P0 IMAD.MOV.U32 R22, RZ, RZ, R26 ;  /* 0x000000ffff168224 */ /* 0x020fe400078e001a */
[----:B0-----:R-:W-:Y:S02]  /*0b30*/  @!P0 IMAD.MOV.U32 R25, RZ, RZ, R19 ;  /* 0x000000ffff198224 */ /* 0x001fe400078e0013 */
[----:B-1----:R-:W-:Y:S01]  /*0b40*/  @!P0 IMAD.MOV.U32 R8, RZ, RZ, R10 ;  /* 0x000000ffff088224 */ /* 0x002fe200078e000a */
[----:B------:R-:W-:Y:S06]  /*0b50*/  @P1 BRA `(.L_x_4) ;  /* 0xfffffff4006c1947 */ /* 0x000fec000383ffff */
[----:B------:R-:W0:Y:S01]  /*0b60*/  LDCU.64 UR4, c[0x0][0x390] ;  /* 0x00007200ff0477ac */ /* 0x000e220008000a00 */
[----:B------:R-:W-:Y:S01]  /*0b70*/  IMAD.SHL.U32 R2, R2, 0x4, RZ ;  /* 0x0000000402027824 */ /* 0x000fe200078e00ff */
[----:B------:R-:W-:-:S04]  /*0b80*/  IADD3 R8, PT, PT, R12, R23, R8 ;  /* 0x000000170c087210 */ /* 0x000fc80007ffe008 */
[----:B------:R-:W-:Y:S02]  /*0b90*/  LOP3.LUT R2, R2, 0xffc, RZ, 0xc0, !PT ;  /* 0x00000ffc02027812 */ /* 0x000fe400078ec0ff */
[----:B------:R-:W-:-:S04]  /*0ba0*/  IADD3 R8, PT, PT, R25, R14, R8 ;  /* 0x0000000e19087210 */ /* 0x000fc80007ffe008 */
[----:B------:R-:W-:-:S05]  /*0bb0*/  IADD3 R27, PT, PT, R27, R16, R8 ;  /* 0x000000101b1b7210 */ /* 0x000fca0007ffe008 */
[----:B------:R-:W-:Y:S01]  /*0bc0*/  IMAD.IADD R27, R22, 0x1, R27 ;  /* 0x00000001161b7824 */ /* 0x000fe200078e021b */
[----:B0-----:R-:W-:-:S05]  /*0bd0*/  IADD3 R2, P0, PT, R2, UR4, RZ ;  /* 0x0000000402027c10 */ /* 0x001fca000ff1e0ff */
[----:B------:R-:W-:-:S05]  /*0be0*/  IMAD.X R3, RZ, RZ, UR5, P0 ;  /* 0x00000005ff037e24 */ /* 0x000fca00080e06ff */
[----:B------:R-:W-:Y:S01]  /*0bf0*/  STG.E desc[UR6][R2.64], R27 ;  /* 0x0000001b02007986 */ /* 0x000fe2000c101906 */
[----:B------:R-:W-:Y:S05]  /*0c00*/  EXIT ;  /* 0x000000000000794d */ /* 0x000fea0003800000 */
.L_x_5:
[----:B------:R-:W-:-:S00]  /*0c10*/  BRA `(.L_x_5) ;  /* 0xfffffffc00fc7947 */ /* 0x000fc0000383ffff */
[----:B------:R-:W-:-:S00]  /*0c20*/  NOP ;  /* 0x0000000000007918 */ /* 0x000fc00000000000 */
        /* <DEDUP_REMOVED lines=13> */
.L_x_6:


//--------------------- .nv.shared.reserved.0     --------------------------
	.section	.nv.shared.reserved.0,"aw",@nobits
	.weak		__nv_reservedSMEM_offset_0_alias
	.size		__nv_reservedSMEM_offset_0_alias, 0, 64
	.other		__nv_reservedSMEM_offset_0_alias,@"STO_CUDA_RESERVED_SHARED STV_DEFAULT"
__nv_reservedSMEM_offset_0_alias:
	.zero		0
	.zero		64


//--------------------- .nv.constant0._Z15test_dag_devicePiiS_ --------------------------
	.section	.nv.constant0._Z15test_dag_devicePiiS_,"a",@progbits
	.sectionflags	@""
	.align	4
.nv.constant0._Z15test_dag_devicePiiS_:
	.zero		920


//--------------------- SYMBOLS --------------------------

	.type		.nv.reservedSmem.offset0,@object
	.size		.nv.reservedSmem.offset0,0x4
